	.headerflags	@"EF_CUDA_TEXMODE_UNIFIED EF_CUDA_64BIT_ADDRESS EF_CUDA_ACCELERATORS EF_CUDA_SM90 EF_CUDA_VIRTUAL_SM(EF_CUDA_SM90)"
	.elftype	@"ET_EXEC"


//--------------------- .nv.info                  --------------------------
	.section	.nv.info,"",@"SHT_CUDA_INFO"
	.align	4


	//----- nvinfo : EIATTR_REGCOUNT
	.align		4
        /*0000*/ 	.byte	0x04, 0x2f
        /*0002*/ 	.short	(.L_2 - .L_1)
	.align		4
.L_1:
        /*0004*/ 	.word	index@(triton_poi_fused_add_mul_rsub_sigmoid_tanh_tanh_backward_0)
        /*0008*/ 	.word	0x00000020


	//----- nvinfo : EIATTR_MIN_STACK_SIZE
	.align		4
.L_2:
        /*000c*/ 	.byte	0x04, 0x12
        /*000e*/ 	.short	(.L_4 - .L_3)
	.align		4
.L_3:
        /*0010*/ 	.word	index@(triton_poi_fused_add_mul_rsub_sigmoid_tanh_tanh_backward_0)
        /*0014*/ 	.word	0x00000000


	//----- nvinfo : EIATTR_FRAME_SIZE
	.align		4
.L_4:
        /*0018*/ 	.byte	0x04, 0x11
        /*001a*/ 	.short	(.L_6 - .L_5)
	.align		4
.L_5:
        /*001c*/ 	.word	index@(triton_poi_fused_add_mul_rsub_sigmoid_tanh_tanh_backward_0)
        /*0020*/ 	.word	0x00000000


	//----- nvinfo : EIATTR_MIN_STACK_SIZE
	.align		4
.L_6:
        /*0024*/ 	.byte	0x04, 0x12
        /*0026*/ 	.short	(.L_8 - .L_7)
	.align		4
.L_7:
        /*0028*/ 	.word	index@(triton_poi_fused_add_mul_rsub_sigmoid_tanh_tanh_backward_0)
        /*002c*/ 	.word	0x00000000
.L_8:


//--------------------- .nv.info.triton_poi_fused_add_mul_rsub_sigmoid_tanh_tanh_backward_0 --------------------------
	.section	.nv.info.triton_poi_fused_add_mul_rsub_sigmoid_tanh_tanh_backward_0,"",@"SHT_CUDA_INFO"
	.sectionflags	@""
	.align	4


	//----- nvinfo : EIATTR_CUDA_API_VERSION
	.align		4
        /*0000*/ 	.byte	0x04, 0x37
        /*0002*/ 	.short	(.L_10 - .L_9)
.L_9:
        /*0004*/ 	.word	0x0000007c


	//----- nvinfo : EIATTR_KPARAM_INFO
	.align		4
.L_10:
        /*0008*/ 	.byte	0x04, 0x17
        /*000a*/ 	.short	(.L_12 - .L_11)
.L_11:
        /*000c*/ 	.word	0x00000000
        /*0010*/ 	.short	0x0008
        /*0012*/ 	.short	0x0040
        /*0014*/ 	.byte	0x00, 0xf0, 0x11, 0x00


	//----- nvinfo : EIATTR_KPARAM_INFO
	.align		4
.L_12:
        /*0018*/ 	.byte	0x04, 0x17
        /*001a*/ 	.short	(.L_14 - .L_13)
.L_13:
        /*001c*/ 	.word	0x00000000
        /*0020*/ 	.short	0x0007
        /*0022*/ 	.short	0x0038
        /*0024*/ 	.byte	0x00, 0xf4, 0x21, 0x00


	//----- nvinfo : EIATTR_KPARAM_INFO
	.align		4
.L_14:
        /*0028*/ 	.byte	0x04, 0x17
        /*002a*/ 	.short	(.L_16 - .L_15)
.L_15:
        /*002c*/ 	.word	0x00000000
        /*0030*/ 	.short	0x0006
        /*0032*/ 	.short	0x0030
        /*0034*/ 	.byte	0x00, 0xf4, 0x21, 0x00


	//----- nvinfo : EIATTR_KPARAM_INFO
	.align		4
.L_16:
        /*0038*/ 	.byte	0x04, 0x17
        /*003a*/ 	.short	(.L_18 - .L_17)
.L_17:
        /*003c*/ 	.word	0x00000000
        /*0040*/ 	.short	0x0005
        /*0042*/ 	.short	0x0028
        /*0044*/ 	.byte	0x00, 0xf4, 0x21, 0x00


	//----- nvinfo : EIATTR_KPARAM_INFO
	.align		4
.L_18:
        /*0048*/ 	.byte	0x04, 0x17
        /*004a*/ 	.short	(.L_20 - .L_19)
.L_19:
        /*004c*/ 	.word	0x00000000
        /*0050*/ 	.short	0x0004
        /*0052*/ 	.short	0x0020
        /*0054*/ 	.byte	0x00, 0xf4, 0x21, 0x00


	//----- nvinfo : EIATTR_KPARAM_INFO
	.align		4
.L_20:
        /*0058*/ 	.byte	0x04, 0x17
        /*005a*/ 	.short	(.L_22 - .L_21)
.L_21:
        /*005c*/ 	.word	0x00000000
        /*0060*/ 	.short	0x0003
        /*0062*/ 	.short	0x0018
        /*0064*/ 	.byte	0x00, 0xf4, 0x21, 0x00


	//----- nvinfo : EIATTR_KPARAM_INFO
	.align		4
.L_22:
        /*0068*/ 	.byte	0x04, 0x17
        /*006a*/ 	.short	(.L_24 - .L_23)
.L_23:
        /*006c*/ 	.word	0x00000000
        /*0070*/ 	.short	0x0002
        /*0072*/ 	.short	0x0010
        /*0074*/ 	.byte	0x00, 0xf4, 0x21, 0x00


	//----- nvinfo : EIATTR_KPARAM_INFO
	.align		4
.L_24:
        /*0078*/ 	.byte	0x04, 0x17
        /*007a*/ 	.short	(.L_26 - .L_25)
.L_25:
        /*007c*/ 	.word	0x00000000
        /*0080*/ 	.short	0x0001
        /*0082*/ 	.short	0x0008
        /*0084*/ 	.byte	0x00, 0xf4, 0x21, 0x00


	//----- nvinfo : EIATTR_KPARAM_INFO
	.align		4
.L_26:
        /*0088*/ 	.byte	0x04, 0x17
        /*008a*/ 	.short	(.L_28 - .L_27)
.L_27:
        /*008c*/ 	.word	0x00000000
        /*0090*/ 	.short	0x0000
        /*0092*/ 	.short	0x0000
        /*0094*/ 	.byte	0x00, 0xf4, 0x21, 0x00


	//----- nvinfo : EIATTR_SPARSE_MMA_MASK
	.align		4
.L_28:
        /*0098*/ 	.byte	0x03, 0x50
        /*009a*/ 	.short	0x0000


	//----- nvinfo : EIATTR_MAXREG_COUNT
	.align		4
        /*009c*/ 	.byte	0x03, 0x1b
        /*009e*/ 	.short	0x00ff


	//----- nvinfo : EIATTR_EXIT_INSTR_OFFSETS
	.align		4
        /*00a0*/ 	.byte	0x04, 0x1c
        /*00a2*/ 	.short	(.L_30 - .L_29)


	//   ....[0]....
.L_29:
        /*00a4*/ 	.word	0x00000920


	//   ....[1]....
        /*00a8*/ 	.word	0x00000940


	//----- nvinfo : EIATTR_REQNTID
	.align		4
.L_30:
        /*00ac*/ 	.byte	0x04, 0x10
        /*00ae*/ 	.short	(.L_32 - .L_31)
.L_31:
        /*00b0*/ 	.word	0x00000020
        /*00b4*/ 	.word	0x00000001
        /*00b8*/ 	.word	0x00000001


	//----- nvinfo : EIATTR_CRS_STACK_SIZE
	.align		4
.L_32:
        /*00bc*/ 	.byte	0x04, 0x1e
        /*00be*/ 	.short	(.L_34 - .L_33)
.L_33:
        /*00c0*/ 	.word	0x00000000


	//----- nvinfo : EIATTR_CBANK_PARAM_SIZE
	.align		4
.L_34:
        /*00c4*/ 	.byte	0x03, 0x19
        /*00c6*/ 	.short	0x0044


	//----- nvinfo : EIATTR_PARAM_CBANK
	.align		4
        /*00c8*/ 	.byte	0x04, 0x0a
        /*00ca*/ 	.short	(.L_36 - .L_35)
	.align		4
.L_35:
        /*00cc*/ 	.word	index@(.nv.constant0.triton_poi_fused_add_mul_rsub_sigmoid_tanh_tanh_backward_0)
        /*00d0*/ 	.short	0x0210
        /*00d2*/ 	.short	0x0044


	//----- nvinfo : EIATTR_SW_WAR
	.align		4
.L_36:
        /*00d4*/ 	.byte	0x04, 0x36
        /*00d6*/ 	.short	(.L_38 - .L_37)
.L_37:
        /*00d8*/ 	.word	0x00000008
.L_38:


//--------------------- .nv.callgraph             --------------------------
	.section	.nv.callgraph,"",@"SHT_CUDA_CALLGRAPH"
	.align	4
	.sectionentsize	8
	.align		4
        /*0000*/ 	.word	0x00000000
	.align		4
        /*0004*/ 	.word	0xffffffff
	.align		4
        /*0008*/ 	.word	0x00000000
	.align		4
        /*000c*/ 	.word	0xfffffffe
	.align		4
        /*0010*/ 	.word	0x00000000
	.align		4
        /*0014*/ 	.word	0xfffffffd
	.align		4
        /*0018*/ 	.word	0x00000000
	.align		4
        /*001c*/ 	.word	0xfffffffc


//--------------------- .nv.constant4             --------------------------
	.section	.nv.constant4,"a",@progbits
	.align	8
	.align		8
.nv.constant4:
        /*0000*/ 	.dword	_$_str


//--------------------- .text.triton_poi_fused_add_mul_rsub_sigmoid_tanh_tanh_backward_0 --------------------------
	.section	.text.triton_poi_fused_add_mul_rsub_sigmoid_tanh_tanh_backward_0,"ax",@progbits
	.align	128
        .global         triton_poi_fused_add_mul_rsub_sigmoid_tanh_tanh_backward_0
        .type           triton_poi_fused_add_mul_rsub_sigmoid_tanh_tanh_backward_0,@function
        .size           triton_poi_fused_add_mul_rsub_sigmoid_tanh_tanh_backward_0,(.L_x_7 - triton_poi_fused_add_mul_rsub_sigmoid_tanh_tanh_backward_0)
        .other          triton_poi_fused_add_mul_rsub_sigmoid_tanh_tanh_backward_0,@"STO_CUDA_ENTRY STV_DEFAULT"
triton_poi_fused_add_mul_rsub_sigmoid_tanh_tanh_backward_0:
.text.triton_poi_fused_add_mul_rsub_sigmoid_tanh_tanh_backward_0:
[----:B------:R-:W0:Y:S01]  /*0000*/  LDC R1, c[0x0][0x28] ;  /* 0x00000a00ff017b82 */ /* 0x000e220000000800 */
[----:B------:R-:W1:Y:S07]  /*0010*/  S2R R0, SR_TID.X ;  /* 0x0000000000007919 */ /* 0x000e6e0000002100 */
[----:B------:R-:W2:Y:S01]  /*0020*/  LDC.64 R22, c[0x0][0x218] ;  /* 0x00008600ff167b82 */ /* 0x000ea20000000a00 */
[----:B------:R-:W-:Y:S01]  /*0030*/  CS2R R6, SRZ ;  /* 0x0000000000067805 */ /* 0x000fe2000001ff00 */
[----:B------:R-:W-:Y:S01]  /*0040*/  ULDC.64 UR4, c[0x0][0x208] ;  /* 0x0000820000047ab9 */ /* 0x000fe20000000a00 */
[----:B------:R-:W3:Y:S05]  /*0050*/  S2R R3, SR_CTAID.X ;  /* 0x0000000000037919 */ /* 0x000eea0000002500 */
[----:B------:R-:W4:Y:S08]  /*0060*/  LDC.64 R24, c[0x0][0x210] ;  /* 0x00008400ff187b82 */ /* 0x000f300000000a00 */
[----:B------:R-:W5:Y:S08]  /*0070*/  LDC.64 R26, c[0x0][0x220] ;  /* 0x00008800ff1a7b82 */ /* 0x000f700000000a00 */
[----:B------:R-:W5:Y:S01]  /*0080*/  LDC.64 R20, c[0x0][0x228] ;  /* 0x00008a00ff147b82 */ /* 0x000f620000000a00 */
[----:B-1----:R-:W-:-:S07]  /*0090*/  SHF.L.U32 R0, R0, 0x1, RZ ;  /* 0x0000000100007819 */ /* 0x002fce00000006ff */
[----:B------:R-:W1:Y:S01]  /*00a0*/  LDC.64 R28, c[0x0][0x230] ;  /* 0x00008c00ff1c7b82 */ /* 0x000e620000000a00 */
[----:B------:R-:W-:-:S04]  /*00b0*/  LOP3.LUT R0, R0, 0x3e, RZ, 0xc0, !PT ;  /* 0x0000003e00007812 */ /* 0x000fc800078ec0ff */
[----:B---3--:R-:W-:-:S04]  /*00c0*/  LEA R8, R3, R0, 0x6 ;  /* 0x0000000003087211 */ /* 0x008fc800078e30ff */
[----:B------:R-:W-:Y:S02]  /*00d0*/  SHF.R.S32.HI R3, RZ, 0x1f, R8 ;  /* 0x0000001fff037819 */ /* 0x000fe40000011408 */
[----:B------:R-:W-:Y:S02]  /*00e0*/  ISETP.GE.AND P0, PT, R8, 0x40, PT ;  /* 0x000000400800780c */ /* 0x000fe40003f06270 */
[----:B------:R-:W-:-:S04]  /*00f0*/  LEA.HI R3, R3, R8, RZ, 0x2 ;  /* 0x0000000803037211 */ /* 0x000fc800078f10ff */
[----:B------:R-:W-:Y:S02]  /*0100*/  LOP3.LUT R5, R3, 0xfffffffc, RZ, 0xc0, !PT ;  /* 0xfffffffc03057812 */ /* 0x000fe400078ec0ff */
[----:B------:R-:W-:Y:S02]  /*0110*/  SHF.R.S32.HI R9, RZ, 0x2, R3 ;  /* 0x00000002ff097819 */ /* 0x000fe40000011403 */
[----:B------:R-:W-:Y:S02]  /*0120*/  CS2R R2, SRZ ;  /* 0x0000000000027805 */ /* 0x000fe4000001ff00 */
[----:B------:R-:W-:-:S05]  /*0130*/  IADD3 R0, R8, -R5, RZ ;  /* 0x8000000508007210 */ /* 0x000fca0007ffe0ff */
[----:B------:R-:W-:Y:S02]  /*0140*/  IMAD R11, R9, 0xc, R0 ;  /* 0x0000000c090b7824 */ /* 0x000fe400078e0200 */
[----:B--2---:R-:W-:Y:S01]  /*0150*/  IMAD.WIDE R12, R0, 0x4, R22 ;  /* 0x00000004000c7825 */ /* 0x004fe200078e0216 */
[----:B------:R-:W-:-:S03]  /*0160*/  CS2R R4, SRZ ;  /* 0x0000000000047805 */ /* 0x000fc6000001ff00 */
[C---:B----4-:R-:W-:Y:S01]  /*0170*/  IMAD.WIDE R14, R11.reuse, 0x4, R24 ;  /* 0x000000040b0e7825 */ /* 0x050fe200078e0218 */
[----:B------:R2:W3:Y:S03]  /*0180*/  @!P0 LDG.E.EL.64 R6, desc[UR4][R12.64] ;  /* 0x000000040c068981 */ /* 0x0004e6000c2e1b00 */
[----:B0----5:R-:W-:Y:S01]  /*0190*/  IMAD.WIDE R16, R11, 0x4, R26 ;  /* 0x000000040b107825 */ /* 0x021fe200078e021a */
[----:B------:R-:W3:Y:S04]  /*01a0*/  @!P0 LDG.E.64 R2, desc[UR4][R14.64] ;  /* 0x000000040e028981 */ /* 0x000ee8000c1e1b00 */
[----:B------:R0:W4:Y:S01]  /*01b0*/  @!P0 LDG.E.64 R4, desc[UR4][R16.64] ;  /* 0x0000000410048981 */ /* 0x000122000c1e1b00 */
[----:B------:R-:W-:-:S02]  /*01c0*/  IADD3 R19, R0, 0x8, RZ ;  /* 0x0000000800137810 */ /* 0x000fc40007ffe0ff */
[----:B--2---:R-:W-:-:S03]  /*01d0*/  CS2R R12, SRZ ;  /* 0x00000000000c7805 */ /* 0x004fc6000001ff00 */
[----:B------:R-:W-:Y:S01]  /*01e0*/  IMAD.WIDE.U32 R22, R19, 0x4, R22 ;  /* 0x0000000413167825 */ /* 0x000fe200078e0016 */
[----:B------:R-:W-:Y:S02]  /*01f0*/  IADD3 R19, R11, 0x8, RZ ;  /* 0x000000080b137810 */ /* 0x000fe40007ffe0ff */
[----:B------:R-:W-:-:S03]  /*0200*/  CS2R R10, SRZ ;  /* 0x00000000000a7805 */ /* 0x000fc6000001ff00 */
[C---:B------:R-:W-:Y:S01]  /*0210*/  IMAD.WIDE R24, R19.reuse, 0x4, R24 ;  /* 0x0000000413187825 */ /* 0x040fe200078e0218 */
[----:B0-----:R-:W-:Y:S02]  /*0220*/  CS2R R16, SRZ ;  /* 0x0000000000107805 */ /* 0x001fe4000001ff00 */
[----:B------:R1:W2:Y:S01]  /*0230*/  @!P0 LDG.E.EL.64 R10, desc[UR4][R22.64] ;  /* 0x00000004160a8981 */ /* 0x0002a2000c2e1b00 */
[----:B------:R-:W-:-:S03]  /*0240*/  IMAD.WIDE R26, R19, 0x4, R26 ;  /* 0x00000004131a7825 */ /* 0x000fc600078e021a */
[----:B------:R-:W2:Y:S04]  /*0250*/  @!P0 LDG.E.64 R12, desc[UR4][R24.64] ;  /* 0x00000004180c8981 */ /* 0x000ea8000c1e1b00 */
[----:B------:R-:W2:Y:S01]  /*0260*/  @!P0 LDG.E.64 R16, desc[UR4][R26.64] ;  /* 0x000000041a108981 */ /* 0x000ea2000c1e1b00 */
[----:B------:R-:W-:Y:S01]  /*0270*/  IMAD.WIDE R20, R9, 0x4, R20 ;  /* 0x0000000409147825 */ /* 0x000fe200078e0214 */
[----:B------:R-:W-:Y:S01]  /*0280*/  HFMA2.MMA R9, -RZ, RZ, 0, 0 ;  /* 0x00000000ff097435 */ /* 0x000fe200000001ff */
[----:B------:R-:W-:Y:S02]  /*0290*/  MOV R18, RZ ;  /* 0x000000ff00127202 */ /* 0x000fe40000000f00 */
[----:B------:R-:W-:Y:S01]  /*02a0*/  CS2R R14, SRZ ;  /* 0x00000000000e7805 */ /* 0x000fe2000001ff00 */
[----:B-1----:R-:W-:-:S03]  /*02b0*/  IMAD.WIDE R22, R8, 0x4, R28 ;  /* 0x0000000408167825 */ /* 0x002fc600078e021c */
[----:B------:R0:W5:Y:S04]  /*02c0*/  @!P0 LDG.E.EL R18, desc[UR4][R20.64] ;  /* 0x0000000414128981 */ /* 0x000168000c2e1900 */
[----:B------:R0:W5:Y:S04]  /*02d0*/  @!P0 LDG.E.EL R9, desc[UR4][R20.64] ;  /* 0x0000000414098981 */ /* 0x000168000c2e1900 */
[----:B------:R0:W5:Y:S01]  /*02e0*/  @!P0 LDG.E.64 R14, desc[UR4][R22.64] ;  /* 0x00000004160e8981 */ /* 0x000162000c1e1b00 */
[----:B------:R-:W-:Y:S01]  /*02f0*/  BSSY B0, `(.L_x_0) ;  /* 0x0000036000007945 */ /* 0x000fe20003800000 */
[----:B---3--:R-:W-:-:S04]  /*0300*/  FADD R19, R6, R2 ;  /* 0x0000000206137221 */ /* 0x008fc80000000000 */
[----:B----4-:R-:W-:-:S04]  /*0310*/  FADD R4, R19, R4 ;  /* 0x0000000413047221 */ /* 0x010fc80000000000 */
[----:B------:R-:W-:-:S04]  /*0320*/  FADD R4, RZ, -R4 ;  /* 0x80000004ff047221 */ /* 0x000fc80000000000 */
[----:B------:R-:W-:Y:S01]  /*0330*/  FMUL R4, R4, 1.4426950216293334961 ;  /* 0x3fb8aa3b04047820 */ /* 0x000fe20000400000 */
[----:B------:R-:W-:-:S04]  /*0340*/  FADD R0, R7, R3 ;  /* 0x0000000307007221 */ /* 0x000fc80000000000 */
[----:B------:R-:W-:Y:S01]  /*0350*/  FSETP.GEU.AND P1, PT, R4, -126, PT ;  /* 0xc2fc00000400780b */ /* 0x000fe20003f2e000 */
[----:B------:R-:W-:-:S04]  /*0360*/  FADD R0, R0, R5 ;  /* 0x0000000500007221 */ /* 0x000fc80000000000 */
[----:B------:R-:W-:-:S04]  /*0370*/  FADD R0, RZ, -R0 ;  /* 0x80000000ff007221 */ /* 0x000fc80000000000 */
[----:B------:R-:W-:-:S04]  /*0380*/  FMUL R2, R0, 1.4426950216293334961 ;  /* 0x3fb8aa3b00027820 */ /* 0x000fc80000400000 */
[----:B------:R-:W-:-:S04]  /*0390*/  @!P1 FMUL R4, R4, 0.5 ;  /* 0x3f00000004049820 */ /* 0x000fc80000400000 */
[----:B------:R-:W1:Y:S01]  /*03a0*/  MUFU.EX2 R0, R4 ;  /* 0x0000000400007308 */ /* 0x000e620000000800 */
[----:B------:R-:W-:Y:S01]  /*03b0*/  FSETP.GEU.AND P2, PT, R2, -126, PT ;  /* 0xc2fc00000200780b */ /* 0x000fe20003f4e000 */
[----:B-1----:R-:W-:-:S12]  /*03c0*/  @!P1 FMUL R0, R0, R0 ;  /* 0x0000000000009220 */ /* 0x002fd80000400000 */
[----:B------:R-:W-:Y:S01]  /*03d0*/  @!P2 FMUL R2, R2, 0.5 ;  /* 0x3f0000000202a820 */ /* 0x000fe20000400000 */
[----:B------:R-:W-:-:S03]  /*03e0*/  FADD R0, R0, 1 ;  /* 0x3f80000000007421 */ /* 0x000fc60000000000 */
[----:B------:R-:W1:Y:S02]  /*03f0*/  MUFU.EX2 R3, R2 ;  /* 0x0000000200037308 */ /* 0x000e640000000800 */
[----:B------:R-:W-:Y:S01]  /*0400*/  FSETP.GT.AND P1, PT, R0, 8.50705917302346158658e+37, PT ;  /* 0x7e8000000000780b */ /* 0x000fe20003f24000 */
[----:B------:R-:W-:-:S12]  /*0410*/  HFMA2.MMA R4, -RZ, RZ, 1.625, 0 ;  /* 0x3e800000ff047435 */ /* 0x000fd800000001ff */
[----:B------:R-:W-:Y:S01]  /*0420*/  @P1 FMUL R0, R0, 0.25 ;  /* 0x3e80000000001820 */ /* 0x000fe20000400000 */
[----:B-1----:R-:W-:-:S05]  /*0430*/  @!P2 FMUL R3, R3, R3 ;  /* 0x000000030303a220 */ /* 0x002fca0000400000 */
[----:B------:R-:W1:Y:S01]  /*0440*/  MUFU.RCP R0, R0 ;  /* 0x0000000000007308 */ /* 0x000e620000001000 */
[----:B------:R-:W-:Y:S01]  /*0450*/  FADD R5, R3, 1 ;  /* 0x3f80000003057421 */ /* 0x000fe20000000000 */
[----:B------:R-:W-:-:S04]  /*0460*/  FSEL R3, R4, 1, P1 ;  /* 0x3f80000004037808 */ /* 0x000fc80000800000 */
[----:B------:R-:W-:Y:S01]  /*0470*/  FSETP.GT.AND P2, PT, R5, 8.50705917302346158658e+37, PT ;  /* 0x7e8000000500780b */ /* 0x000fe20003f44000 */
[----:B--2---:R-:W-:Y:S01]  /*0480*/  FADD R7, R10, R12 ;  /* 0x0000000c0a077221 */ /* 0x004fe20000000000 */
[----:B-1----:R-:W-:-:S04]  /*0490*/  FMUL R2, R0, R3 ;  /* 0x0000000300027220 */ /* 0x002fc80000400000 */
[----:B------:R-:W-:-:S07]  /*04a0*/  FFMA R7, R2, R16, R7 ;  /* 0x0000001002077223 */ /* 0x000fce0000000007 */
[----:B------:R-:W-:Y:S01]  /*04b0*/  @P2 FMUL R5, R5, 0.25 ;  /* 0x3e80000005052820 */ /* 0x000fe20000400000 */
[----:B------:R-:W-:-:S03]  /*04c0*/  FADD.FTZ R6, |R7|, -RZ ;  /* 0x800000ff07067221 */ /* 0x000fc60000010200 */
[----:B------:R-:W1:Y:S02]  /*04d0*/  MUFU.RCP R3, R5 ;  /* 0x0000000500037308 */ /* 0x000e640000001000 */
[----:B------:R-:W-:Y:S02]  /*04e0*/  FSETP.GE.AND P1, PT, R6, 0.60000002384185791016, PT ;  /* 0x3f19999a0600780b */ /* 0x000fe40003f26000 */
[----:B------:R-:W-:Y:S01]  /*04f0*/  FSEL R4, R4, 1, P2 ;  /* 0x3f80000004047808 */ /* 0x000fe20001000000 */
[----:B------:R-:W-:-:S04]  /*0500*/  FADD R0, R11, R13 ;  /* 0x0000000d0b007221 */ /* 0x000fc80000000000 */
[----:B-1----:R-:W-:-:S04]  /*0510*/  FMUL R3, R3, R4 ;  /* 0x0000000403037220 */ /* 0x002fc80000400000 */
[----:B------:R-:W-:Y:S02]  /*0520*/  FFMA R11, R3, R17, R0 ;  /* 0x00000011030b7223 */ /* 0x000fe40000000000 */
[----:B0-----:R-:W-:Y:S05]  /*0530*/  @!P1 BRA `(.L_x_1) ;  /* 0x0000000000289947 */ /* 0x001fea0003800000 */
[C---:B------:R-:W-:Y:S01]  /*0540*/  FMUL R0, R6.reuse, 2.8853900432586669922 ;  /* 0x4038aa3b06007820 */ /* 0x040fe20000400000 */
[----:B------:R-:W-:Y:S02]  /*0550*/  MOV R5, 0x3f800000 ;  /* 0x3f80000000057802 */ /* 0x000fe40000000f00 */
[----:B------:R-:W-:-:S03]  /*0560*/  FSETP.GE.AND P1, PT, R6, 9.010913848876953125, PT ;  /* 0x41102cb40600780b */ /* 0x000fc60003f26000 */
[----:B------:R-:W0:Y:S02]  /*0570*/  MUFU.EX2 R0, R0 ;  /* 0x0000000000007308 */ /* 0x000e240000000800 */
[----:B0-----:R-:W-:-:S06]  /*0580*/  FADD R4, R0, 1 ;  /* 0x3f80000000047421 */ /* 0x001fcc0000000000 */
[----:B------:R-:W0:Y:S02]  /*0590*/  MUFU.RCP R4, R4 ;  /* 0x0000000400047308 */ /* 0x000e240000001000 */
[----:B0-----:R-:W-:-:S05]  /*05a0*/  FFMA.FTZ R5, R4, -2, R5 ;  /* 0xc000000004057823 */ /* 0x001fca0000010005 */
[----:B------:R-:W-:-:S04]  /*05b0*/  FSEL R5, R5, 1, !P1 ;  /* 0x3f80000005057808 */ /* 0x000fc80004800000 */
[----:B------:R-:W-:Y:S01]  /*05c0*/  LOP3.LUT R10, R5, 0x80000000, R7, 0xf8, !PT ;  /* 0x80000000050a7812 */ /* 0x000fe200078ef807 */
[----:B------:R-:W-:Y:S06]  /*05d0*/  BRA `(.L_x_2) ;  /* 0x00000000001c7947 */ /* 0x000fec0003800000 */
.L_x_1:
[----:B------:R-:W-:Y:S01]  /*05e0*/  MOV R0, 0x3c80f082 ;  /* 0x3c80f08200007802 */ /* 0x000fe20000000f00 */
[----:B------:R-:W-:-:S04]  /*05f0*/  FMUL R5, R7, R7 ;  /* 0x0000000707057220 */ /* 0x000fc80000400000 */
[----:B------:R-:W-:-:S04]  /*0600*/  FFMA.FTZ R0, R5, R0, -0.052303962409496307373 ;  /* 0xbd563cae05007423 */ /* 0x000fc80000010000 */
[----:B------:R-:W-:-:S04]  /*0610*/  FFMA.FTZ R0, R5, R0, 0.1331529766321182251 ;  /* 0x3e08594105007423 */ /* 0x000fc80000010000 */
[----:B------:R-:W-:-:S04]  /*0620*/  FFMA.FTZ R0, R5, R0, -0.33332768082618713379 ;  /* 0xbeaaa9ed05007423 */ /* 0x000fc80000010000 */
[----:B------:R-:W-:-:S04]  /*0630*/  FFMA.FTZ R0, R5, R0, RZ ;  /* 0x0000000005007223 */ /* 0x000fc800000100ff */
[----:B------:R-:W-:-:S07]  /*0640*/  FFMA.FTZ R10, R7, R0, R7 ;  /* 0x00000000070a7223 */ /* 0x000fce0000010007 */
.L_x_2:
[----:B------:R-:W-:Y:S05]  /*0650*/  BSYNC B0 ;  /* 0x0000000000007941 */ /* 0x000fea0003800000 */
.L_x_0:
[----:B------:R-:W-:Y:S01]  /*0660*/  FADD.FTZ R6, |R11|, -RZ ;  /* 0x800000ff0b067221 */ /* 0x000fe20000010200 */
[----:B------:R-:W-:Y:S01]  /*0670*/  BSSY B0, `(.L_x_3) ;  /* 0x0000015000007945 */ /* 0x000fe20003800000 */
[----:B------:R-:W-:-:S03]  /*0680*/  SHF.R.S32.HI R7, RZ, 0x1f, R8 ;  /* 0x0000001fff077819 */ /* 0x000fc60000011408 */
[----:B------:R-:W-:-:S13]  /*0690*/  FSETP.GE.AND P1, PT, R6, 0.60000002384185791016, PT ;  /* 0x3f19999a0600780b */ /* 0x000fda0003f26000 */
[----:B------:R-:W-:Y:S05]  /*06a0*/  @!P1 BRA `(.L_x_4) ;  /* 0x0000000000289947 */ /* 0x000fea0003800000 */
        /* <DEDUP_REMOVED lines=10> */
.L_x_4:
[----:B------:R-:W-:Y:S01]  /*0750*/  HFMA2.MMA R0, -RZ, RZ, 1.125, -9232 ;  /* 0x3c80f082ff007435 */ /* 0x000fe200000001ff */
[----:B------:R-:W-:-:S09]  /*0760*/  FMUL R5, R11, R11 ;  /* 0x0000000b0b057220 */ /* 0x000fd20000400000 */
[----:B------:R-:W-:-:S04]  /*0770*/  FFMA.FTZ R0, R5, R0, -0.052303962409496307373 ;  /* 0xbd563cae05007423 */ /* 0x000fc80000010000 */
[----:B------:R-:W-:-:S04]  /*0780*/  FFMA.FTZ R0, R5, R0, 0.1331529766321182251 ;  /* 0x3e08594105007423 */ /* 0x000fc80000010000 */
[----:B------:R-:W-:-:S04]  /*0790*/  FFMA.FTZ R0, R5, R0, -0.33332768082618713379 ;  /* 0xbeaaa9ed05007423 */ /* 0x000fc80000010000 */
[----:B------:R-:W-:-:S04]  /*07a0*/  FFMA.FTZ R0, R5, R0, RZ ;  /* 0x0000000005007223 */ /* 0x000fc800000100ff */
[----:B------:R-:W-:-:S07]  /*07b0*/  FFMA.FTZ R11, R11, R0, R11 ;  /* 0x000000000b0b7223 */ /* 0x000fce000001000b */
.L_x_5:
[----:B------:R-:W-:Y:S05]  /*07c0*/  BSYNC B0 ;  /* 0x0000000000007941 */ /* 0x000fea0003800000 */
.L_x_3:
[C---:B------:R-:W-:Y:S01]  /*07d0*/  SHF.L.U32 R12, R8.reuse, 0x2, RZ ;  /* 0x00000002080c7819 */ /* 0x040fe200000006ff */
[----:B------:R-:W-:Y:S01]  /*07e0*/  ULDC.64 UR6, c[0x0][0x238] ;  /* 0x00008e0000067ab9 */ /* 0x000fe20000000a00 */
[----:B------:R-:W-:Y:S01]  /*07f0*/  SHF.L.U64.HI R13, R8, 0x2, R7 ;  /* 0x00000002080d7819 */ /* 0x000fe20000010207 */
[----:B-----5:R-:W-:Y:S01]  /*0800*/  FADD R7, -R9, 1 ;  /* 0x3f80000009077421 */ /* 0x020fe20000000100 */
[----:B------:R-:W-:Y:S01]  /*0810*/  IADD3 R4, P1, R12, UR6, RZ ;  /* 0x000000060c047c10 */ /* 0x000fe2000ff3e0ff */
[----:B------:R-:W-:Y:S01]  /*0820*/  FMUL R6, R10, R9 ;  /* 0x000000090a067220 */ /* 0x000fe20000400000 */
[----:B------:R-:W-:Y:S01]  /*0830*/  FADD R0, -R18, 1 ;  /* 0x3f80000012007421 */ /* 0x000fe20000000100 */
[----:B------:R-:W-:Y:S01]  /*0840*/  FMUL R9, R11, R18 ;  /* 0x000000120b097220 */ /* 0x000fe20000400000 */
[----:B------:R-:W-:Y:S01]  /*0850*/  IADD3.X R5, R13, UR7, RZ, P1, !PT ;  /* 0x000000070d057c10 */ /* 0x000fe20008ffe4ff */
[----:B------:R-:W-:Y:S01]  /*0860*/  ULDC.64 UR6, c[0x0][0x240] ;  /* 0x0000900000067ab9 */ /* 0x000fe20000000a00 */
[----:B------:R-:W-:Y:S01]  /*0870*/  FFMA R14, R7, R14, R6 ;  /* 0x0000000e070e7223 */ /* 0x000fe20000000006 */
[----:B------:R-:W-:Y:S01]  /*0880*/  IADD3 R6, P1, R12, UR6, RZ ;  /* 0x000000060c067c10 */ /* 0x000fe2000ff3e0ff */
[----:B------:R-:W-:Y:S01]  /*0890*/  ULDC.64 UR8, c[0x0][0x248] ;  /* 0x0000920000087ab9 */ /* 0x000fe20000000a00 */
[----:B------:R-:W-:Y:S01]  /*08a0*/  FFMA R15, R0, R15, R9 ;  /* 0x0000000f000f7223 */ /* 0x000fe20000000009 */
[----:B------:R-:W-:Y:S01]  /*08b0*/  IADD3 R8, P2, R12, UR8, RZ ;  /* 0x000000080c087c10 */ /* 0x000fe2000ff5e0ff */
[----:B------:R0:W-:Y:S01]  /*08c0*/  @!P0 STG.E.64 desc[UR4][R4.64], R2 ;  /* 0x0000000204008986 */ /* 0x0001e2000c101b04 */
[----:B------:R-:W-:Y:S01]  /*08d0*/  IADD3.X R7, R13, UR7, RZ, P1, !PT ;  /* 0x000000070d077c10 */ /* 0x000fe20008ffe4ff */
[----:B------:R-:W-:Y:S01]  /*08e0*/  FFMA R10, -R10, R10, 1 ;  /* 0x3f8000000a0a7423 */ /* 0x000fe2000000010a */
[----:B------:R-:W-:Y:S01]  /*08f0*/  IADD3.X R9, R13, UR9, RZ, P2, !PT ;  /* 0x000000090d097c10 */ /* 0x000fe200097fe4ff */
[----:B------:R-:W-:-:S02]  /*0900*/  FFMA R11, -R11, R11, 1 ;  /* 0x3f8000000b0b7423 */ /* 0x000fc4000000010b */
[----:B------:R0:W-:Y:S01]  /*0910*/  @!P0 STG.E.64 desc[UR4][R6.64], R14 ;  /* 0x0000000e06008986 */ /* 0x0001e2000c101b04 */
[----:B------:R-:W-:Y:S05]  /*0920*/  @P0 EXIT ;  /* 0x000000000000094d */ /* 0x000fea0003800000 */
[----:B------:R-:W-:Y:S01]  /*0930*/  STG.E.64 desc[UR4][R8.64], R10 ;  /* 0x0000000a08007986 */ /* 0x000fe2000c101b04 */
[----:B------:R-:W-:Y:S05]  /*0940*/  EXIT ;  /* 0x000000000000794d */ /* 0x000fea0003800000 */
.L_x_6:
[----:B------:R-:W-:-:S00]  /*0950*/  BRA `(.L_x_6) ;  /* 0xfffffffc00fc7947 */ /* 0x000fc0000383ffff */
[----:B------:R-:W-:-:S00]  /*0960*/  NOP ;  /* 0x0000000000007918 */ /* 0x000fc00000000000 */
        /* <DEDUP_REMOVED lines=9> */
.L_x_7:


//--------------------- .nv.global.init           --------------------------
	.section	.nv.global.init,"aw",@progbits
.nv.global.init:
	.type		_$_str,@object
	.size		_$_str,(.L_0 - _$_str)
_$_str:
        /*0000*/ 	.byte	0x5f, 0x5f, 0x43, 0x55, 0x44, 0x41, 0x5f, 0x46, 0x54, 0x5a, 0x00
.L_0:


//--------------------- .nv.constant0.triton_poi_fused_add_mul_rsub_sigmoid_tanh_tanh_backward_0 --------------------------
	.section	.nv.constant0.triton_poi_fused_add_mul_rsub_sigmoid_tanh_tanh_backward_0,"a",@progbits
	.sectionflags	@""
	.align	4
.nv.constant0.triton_poi_fused_add_mul_rsub_sigmoid_tanh_tanh_backward_0:
	.zero		596
